//
// Generated by NVIDIA NVVM Compiler
//
// Compiler Build ID: CL-36424714
// Cuda compilation tools, release 13.0, V13.0.88
// Based on NVVM 20.0.0
//

.version 9.0
.target sm_100
.address_size 64

	// .globl	_Z6addVecPiS_S_i

.visible .entry _Z6addVecPiS_S_i(
	.param .u64 .ptr .align 1 _Z6addVecPiS_S_i_param_0,
	.param .u64 .ptr .align 1 _Z6addVecPiS_S_i_param_1,
	.param .u64 .ptr .align 1 _Z6addVecPiS_S_i_param_2,
	.param .u32 _Z6addVecPiS_S_i_param_3
)
{
	.reg .pred 	%p<2>;
	.reg .b32 	%r<9>;
	.reg .b64 	%rd<11>;

	ld.param.u64 	%rd1, [_Z6addVecPiS_S_i_param_0];
	ld.param.u64 	%rd2, [_Z6addVecPiS_S_i_param_1];
	ld.param.u64 	%rd3, [_Z6addVecPiS_S_i_param_2];
	ld.param.u32 	%r2, [_Z6addVecPiS_S_i_param_3];
	mov.u32 	%r3, %tid.x;
	mov.u32 	%r4, %ctaid.x;
	mov.u32 	%r5, %ntid.x;
	mad.lo.s32 	%r1, %r4, %r5, %r3;
	setp.ge.s32 	%p1, %r1, %r2;
	@%p1 bra 	$L__BB0_2;
	cvta.to.global.u64 	%rd4, %rd1;
	cvta.to.global.u64 	%rd5, %rd2;
	cvta.to.global.u64 	%rd6, %rd3;
	mul.wide.s32 	%rd7, %r1, 4;
	add.s64 	%rd8, %rd4, %rd7;
	ld.global.u32 	%r6, [%rd8];
	add.s64 	%rd9, %rd5, %rd7;
	ld.global.u32 	%r7, [%rd9];
	add.s32 	%r8, %r7, %r6;
	add.s64 	%rd10, %rd6, %rd7;
	st.global.u32 	[%rd10], %r8;
$L__BB0_2:
	ret;

}


// ===== COMPILED SASS (sm_100) =====

	.target	sm_100

	.elftype	@"ET_EXEC"


//--------------------- .note.nv.tkinfo           --------------------------
	.section	.note.nv.tkinfo,"",@"SHT_NOTE"
	.sectionflags	@"SHF_NOTE_NV_TKINFO"
	.tkinfo
        /*0018*/ 	.word	0x00000002
        /*0030*/ 	.string	""
        /*0030*/ 	.string	"ptxas"
        /*0030*/ 	.string	"Cuda compilation tools, release 13.0, V13.0.88"
        /*0030*/ 	.string	"Build cuda_13.0.r13.0/compiler.36424714_0"
        /*0030*/ 	.string	"-arch sm_100 -m 64 "



//--------------------- .note.nv.cuinfo           --------------------------
	.section	.note.nv.cuinfo,"",@"SHT_NOTE"
	.sectionflags	@"SHF_NOTE_NV_CUINFO"
        /*0018*/ 	.short	0x0002
        /*001a*/ 	.short	0x0064
        /*001c*/ 	.short	0x0082
	.zero		2


//--------------------- .nv.info                  --------------------------
	.section	.nv.info,"",@"SHT_CUDA_INFO"
	.align	4


	//----- nvinfo : EIATTR_REGCOUNT
	.align		4
        /*0000*/ 	.byte	0x04, 0x2f
        /*0002*/ 	.short	(.L_1 - .L_0)
	.align		4
.L_0:
        /*0004*/ 	.word	index@(_Z6addVecPiS_S_i)
        /*0008*/ 	.word	0x0000000c


	//----- nvinfo : EIATTR_FRAME_SIZE
	.align		4
.L_1:
        /*000c*/ 	.byte	0x04, 0x11
        /*000e*/ 	.short	(.L_3 - .L_2)
	.align		4
.L_2:
        /*0010*/ 	.word	index@(_Z6addVecPiS_S_i)
        /*0014*/ 	.word	0x00000000


	//----- nvinfo : EIATTR_MIN_STACK_SIZE
	.align		4
.L_3:
        /*0018*/ 	.byte	0x04, 0x12
        /*001a*/ 	.short	(.L_5 - .L_4)
	.align		4
.L_4:
        /*001c*/ 	.word	index@(_Z6addVecPiS_S_i)
        /*0020*/ 	.word	0x00000000
.L_5:


//--------------------- .nv.compat                --------------------------
	.section	.nv.compat,"",@"SHT_CUDA_COMPAT_INFO"
	.align	4
        /*0000*/ 	.byte	0x02, 0x09, 0x00, 0x00, 0x02, 0x02, 0x01, 0x00, 0x02, 0x05, 0x05, 0x00, 0x03, 0x07, 0x01, 0x01
        /*0010*/ 	.byte	0x02, 0x03, 0x00, 0x00, 0x02, 0x06, 0x01, 0x00, 0x04, 0x0b, 0x08, 0x00, 0x09, 0x00, 0x00, 0x00
        /*0020*/ 	.byte	0x00, 0x00, 0x00, 0x00


//--------------------- .nv.info._Z6addVecPiS_S_i --------------------------
	.section	.nv.info._Z6addVecPiS_S_i,"",@"SHT_CUDA_INFO"
	.sectionflags	@""
	.align	4


	//----- nvinfo : EIATTR_CUDA_API_VERSION
	.align		4
        /*0000*/ 	.byte	0x04, 0x37
        /*0002*/ 	.short	(.L_7 - .L_6)
.L_6:
        /*0004*/ 	.word	0x00000082


	//----- nvinfo : EIATTR_KPARAM_INFO
	.align		4
.L_7:
        /*0008*/ 	.byte	0x04, 0x17
        /*000a*/ 	.short	(.L_9 - .L_8)
.L_8:
        /*000c*/ 	.word	0x00000000
        /*0010*/ 	.short	0x0003
        /*0012*/ 	.short	0x0018
        /*0014*/ 	.byte	0x00, 0xf0, 0x11, 0x00


	//----- nvinfo : EIATTR_KPARAM_INFO
	.align		4
.L_9:
        /*0018*/ 	.byte	0x04, 0x17
        /*001a*/ 	.short	(.L_11 - .L_10)
.L_10:
        /*001c*/ 	.word	0x00000000
        /*0020*/ 	.short	0x0002
        /*0022*/ 	.short	0x0010
        /*0024*/ 	.byte	0x00, 0xf5, 0x21, 0x00


	//----- nvinfo : EIATTR_KPARAM_INFO
	.align		4
.L_11:
        /*0028*/ 	.byte	0x04, 0x17
        /*002a*/ 	.short	(.L_13 - .L_12)
.L_12:
        /*002c*/ 	.word	0x00000000
        /*0030*/ 	.short	0x0001
        /*0032*/ 	.short	0x0008
        /*0034*/ 	.byte	0x00, 0xf5, 0x21, 0x00


	//----- nvinfo : EIATTR_KPARAM_INFO
	.align		4
.L_13:
        /*0038*/ 	.byte	0x04, 0x17
        /*003a*/ 	.short	(.L_15 - .L_14)
.L_14:
        /*003c*/ 	.word	0x00000000
        /*0040*/ 	.short	0x0000
        /*0042*/ 	.short	0x0000
        /*0044*/ 	.byte	0x00, 0xf5, 0x21, 0x00


	//----- nvinfo : EIATTR_SPARSE_MMA_MASK
	.align		4
.L_15:
        /*0048*/ 	.byte	0x03, 0x50
        /*004a*/ 	.short	0x0000


	//----- nvinfo : EIATTR_MAXREG_COUNT
	.align		4
        /*004c*/ 	.byte	0x03, 0x1b
        /*004e*/ 	.short	0x00ff


	//----- nvinfo : EIATTR_MERCURY_ISA_VERSION
	.align		4
        /*0050*/ 	.byte	0x03, 0x5f
        /*0052*/ 	.short	0x0101


	//----- nvinfo : EIATTR_VRC_CTA_INIT_COUNT
	.align		4
        /*0054*/ 	.byte	0x02, 0x4a
	.zero		1
	.zero		1


	//----- nvinfo : EIATTR_EXIT_INSTR_OFFSETS
	.align		4
        /*0058*/ 	.byte	0x04, 0x1c
        /*005a*/ 	.short	(.L_17 - .L_16)


	//   ....[0]....
.L_16:
        /*005c*/ 	.word	0x00000070


	//   ....[1]....
        /*0060*/ 	.word	0x00000130


	//----- nvinfo : EIATTR_CBANK_PARAM_SIZE
	.align		4
.L_17:
        /*0064*/ 	.byte	0x03, 0x19
        /*0066*/ 	.short	0x001c


	//----- nvinfo : EIATTR_PARAM_CBANK
	.align		4
        /*0068*/ 	.byte	0x04, 0x0a
        /*006a*/ 	.short	(.L_19 - .L_18)
	.align		4
.L_18:
        /*006c*/ 	.word	index@(.nv.constant0._Z6addVecPiS_S_i)
        /*0070*/ 	.short	0x0380
        /*0072*/ 	.short	0x001c


	//----- nvinfo : EIATTR_SW_WAR
	.align		4
.L_19:
        /*0074*/ 	.byte	0x04, 0x36
        /*0076*/ 	.short	(.L_21 - .L_20)
.L_20:
        /*0078*/ 	.word	0x00000008
.L_21:


//--------------------- .nv.callgraph             --------------------------
	.section	.nv.callgraph,"",@"SHT_CUDA_CALLGRAPH"
	.align	4
	.sectionentsize	8
	.align		4
        /*0000*/ 	.word	0x00000000
	.align		4
        /*0004*/ 	.word	0xffffffff
	.align		4
        /*0008*/ 	.word	0x00000000
	.align		4
        /*000c*/ 	.word	0xfffffffe
	.align		4
        /*0010*/ 	.word	0x00000000
	.align		4
        /*0014*/ 	.word	0xfffffffd
	.align		4
        /*0018*/ 	.word	0x00000000
	.align		4
        /*001c*/ 	.word	0xfffffffc


//--------------------- .text._Z6addVecPiS_S_i    --------------------------
	.section	.text._Z6addVecPiS_S_i,"ax",@progbits
	.align	128
        .global         _Z6addVecPiS_S_i
        .type           _Z6addVecPiS_S_i,@function
        .size           _Z6addVecPiS_S_i,(.L_x_1 - _Z6addVecPiS_S_i)
        .other          _Z6addVecPiS_S_i,@"STO_CUDA_ENTRY STV_DEFAULT"
_Z6addVecPiS_S_i:
.text._Z6addVecPiS_S_i:
[----:B------:R-:W-:Y:S01]  /*0000*/  LDC R1, c[0x0][0x37c] ;  /* 0x0000df00ff017b82 */ /* 0x000fe20000000800 */
[----:B------:R-:W0:Y:S07]  /*0010*/  S2R R9, SR_TID.X ;  /* 0x0000000000097919 */ /* 0x000e2e0000002100 */
[----:B------:R-:W0:Y:S01]  /*0020*/  S2UR UR4, SR_CTAID.X ;  /* 0x00000000000479c3 */ /* 0x000e220000002500 */
[----:B------:R-:W1:Y:S07]  /*0030*/  LDCU UR5, c[0x0][0x398] ;  /* 0x00007300ff0577ac */ /* 0x000e6e0008000800 */
[----:B------:R-:W0:Y:S02]  /*0040*/  LDC R0, c[0x0][0x360] ;  /* 0x0000d800ff007b82 */ /* 0x000e240000000800 */
[----:B0-----:R-:W-:-:S05]  /*0050*/  IMAD R9, R0, UR4, R9 ;  /* 0x0000000400097c24 */ /* 0x001fca000f8e0209 */
[----:B-1----:R-:W-:-:S13]  /*0060*/  ISETP.GE.AND P0, PT, R9, UR5, PT ;  /* 0x0000000509007c0c */ /* 0x002fda000bf06270 */
[----:B------:R-:W-:Y:S05]  /*0070*/  @P0 EXIT ;  /* 0x000000000000094d */ /* 0x000fea0003800000 */
[----:B------:R-:W0:Y:S01]  /*0080*/  LDC.64 R2, c[0x0][0x380] ;  /* 0x0000e000ff027b82 */ /* 0x000e220000000a00 */
[----:B------:R-:W1:Y:S07]  /*0090*/  LDCU.64 UR4, c[0x0][0x358] ;  /* 0x00006b00ff0477ac */ /* 0x000e6e0008000a00 */
[----:B------:R-:W2:Y:S08]  /*00a0*/  LDC.64 R4, c[0x0][0x388] ;  /* 0x0000e200ff047b82 */ /* 0x000eb00000000a00 */
[----:B------:R-:W3:Y:S01]  /*00b0*/  LDC.64 R6, c[0x0][0x390] ;  /* 0x0000e400ff067b82 */ /* 0x000ee20000000a00 */
[----:B0-----:R-:W-:-:S06]  /*00c0*/  IMAD.WIDE R2, R9, 0x4, R2 ;  /* 0x0000000409027825 */ /* 0x001fcc00078e0202 */
[----:B-1----:R-:W4:Y:S01]  /*00d0*/  LDG.E R2, desc[UR4][R2.64] ;  /* 0x0000000402027981 */ /* 0x002f22000c1e1900 */
[----:B--2---:R-:W-:-:S06]  /*00e0*/  IMAD.WIDE R4, R9, 0x4, R4 ;  /* 0x0000000409047825 */ /* 0x004fcc00078e0204 */
[----:B------:R-:W4:Y:S01]  /*00f0*/  LDG.E R5, desc[UR4][R4.64] ;  /* 0x0000000404057981 */ /* 0x000f22000c1e1900 */
[----:B---3--:R-:W-:Y:S01]  /*0100*/  IMAD.WIDE R6, R9, 0x4, R6 ;  /* 0x0000000409067825 */ /* 0x008fe200078e0206 */
[----:B----4-:R-:W-:-:S05]  /*0110*/  IADD3 R9, PT, PT, R2, R5, RZ ;  /* 0x0000000502097210 */ /* 0x010fca0007ffe0ff */
[----:B------:R-:W-:Y:S01]  /*0120*/  STG.E desc[UR4][R6.64], R9 ;  /* 0x0000000906007986 */ /* 0x000fe2000c101904 */
[----:B------:R-:W-:Y:S05]  /*0130*/  EXIT ;  /* 0x000000000000794d */ /* 0x000fea0003800000 */
.L_x_0:
[----:B------:R-:W-:-:S00]  /*0140*/  BRA `(.L_x_0) ;  /* 0xfffffffc00fc7947 */ /* 0x000fc0000383ffff */
[----:B------:R-:W-:-:S00]  /*0150*/  NOP ;  /* 0x0000000000007918 */ /* 0x000fc00000000000 */
        /* <DEDUP_REMOVED lines=10> */
.L_x_1:


//--------------------- .nv.shared.reserved.0     --------------------------
	.section	.nv.shared.reserved.0,"aw",@nobits
	.weak		__nv_reservedSMEM_offset_0_alias
	.size		__nv_reservedSMEM_offset_0_alias, 0, 64
	.other		__nv_reservedSMEM_offset_0_alias,@"STO_CUDA_RESERVED_SHARED STV_DEFAULT"
__nv_reservedSMEM_offset_0_alias:
	.zero		0
	.zero		64


//--------------------- .nv.constant0._Z6addVecPiS_S_i --------------------------
	.section	.nv.constant0._Z6addVecPiS_S_i,"a",@progbits
	.sectionflags	@""
	.align	4
.nv.constant0._Z6addVecPiS_S_i:
	.zero		924


//--------------------- SYMBOLS --------------------------

	.type		.nv.reservedSmem.offset0,@object
	.size		.nv.reservedSmem.offset0,0x4
